//
// Generated by NVIDIA NVVM Compiler
//
// Compiler Build ID: CL-36424714
// Cuda compilation tools, release 13.0, V13.0.88
// Based on NVVM 20.0.0
//

.version 9.0
.target sm_100
.address_size 64

	// .globl	_Z3dotPfS_S_
// _ZZ3dotPfS_S_E4sums has been demoted

.visible .entry _Z3dotPfS_S_(
	.param .u64 .ptr .align 1 _Z3dotPfS_S__param_0,
	.param .u64 .ptr .align 1 _Z3dotPfS_S__param_1,
	.param .u64 .ptr .align 1 _Z3dotPfS_S__param_2
)
{
	.reg .pred 	%p<11>;
	.reg .b32 	%r<38>;
	.reg .b32 	%f<34>;
	.reg .b64 	%rd<22>;
	// demoted variable
	.shared .align 4 .b8 _ZZ3dotPfS_S_E4sums[1024];
	ld.param.u64 	%rd4, [_Z3dotPfS_S__param_0];
	ld.param.u64 	%rd5, [_Z3dotPfS_S__param_1];
	ld.param.u64 	%rd3, [_Z3dotPfS_S__param_2];
	cvta.to.global.u64 	%rd1, %rd5;
	cvta.to.global.u64 	%rd2, %rd4;
	mov.u32 	%r1, %tid.x;
	mov.u32 	%r2, %ctaid.x;
	mov.u32 	%r37, %ntid.x;
	mad.lo.s32 	%r35, %r2, %r37, %r1;
	mov.u32 	%r18, %nctaid.x;
	mul.lo.s32 	%r5, %r18, %r37;
	setp.gt.s32 	%p1, %r35, 1073741823;
	mov.f32 	%f33, 0f00000000;
	@%p1 bra 	$L__BB0_7;
	add.s32 	%r19, %r35, %r5;
	max.s32 	%r20, %r19, 1073741824;
	setp.lt.s32 	%p2, %r19, 1073741824;
	selp.u32 	%r21, 1, 0, %p2;
	add.s32 	%r22, %r19, %r21;
	sub.s32 	%r23, %r20, %r22;
	div.u32 	%r24, %r23, %r5;
	add.s32 	%r6, %r24, %r21;
	and.b32  	%r25, %r6, 3;
	setp.eq.s32 	%p3, %r25, 3;
	mov.f32 	%f33, 0f00000000;
	@%p3 bra 	$L__BB0_4;
	add.s32 	%r26, %r6, 1;
	and.b32  	%r27, %r26, 3;
	neg.s32 	%r33, %r27;
	mov.f32 	%f33, 0f00000000;
$L__BB0_3:
	.pragma "nounroll";
	mul.wide.s32 	%rd6, %r35, 4;
	add.s64 	%rd7, %rd1, %rd6;
	add.s64 	%rd8, %rd2, %rd6;
	ld.global.f32 	%f12, [%rd8];
	ld.global.f32 	%f13, [%rd7];
	fma.rn.f32 	%f33, %f12, %f13, %f33;
	add.s32 	%r35, %r35, %r5;
	add.s32 	%r33, %r33, 1;
	setp.ne.s32 	%p4, %r33, 0;
	@%p4 bra 	$L__BB0_3;
$L__BB0_4:
	setp.lt.u32 	%p5, %r6, 3;
	@%p5 bra 	$L__BB0_7;
	mul.wide.s32 	%rd12, %r5, 4;
	shl.b32 	%r28, %r5, 2;
$L__BB0_6:
	mul.wide.s32 	%rd9, %r35, 4;
	add.s64 	%rd10, %rd2, %rd9;
	ld.global.f32 	%f14, [%rd10];
	add.s64 	%rd11, %rd1, %rd9;
	ld.global.f32 	%f15, [%rd11];
	fma.rn.f32 	%f16, %f14, %f15, %f33;
	add.s64 	%rd13, %rd10, %rd12;
	ld.global.f32 	%f17, [%rd13];
	add.s64 	%rd14, %rd11, %rd12;
	ld.global.f32 	%f18, [%rd14];
	fma.rn.f32 	%f19, %f17, %f18, %f16;
	add.s64 	%rd15, %rd13, %rd12;
	ld.global.f32 	%f20, [%rd15];
	add.s64 	%rd16, %rd14, %rd12;
	ld.global.f32 	%f21, [%rd16];
	fma.rn.f32 	%f22, %f20, %f21, %f19;
	add.s64 	%rd17, %rd15, %rd12;
	ld.global.f32 	%f23, [%rd17];
	add.s64 	%rd18, %rd16, %rd12;
	ld.global.f32 	%f24, [%rd18];
	fma.rn.f32 	%f33, %f23, %f24, %f22;
	add.s32 	%r35, %r28, %r35;
	setp.lt.s32 	%p6, %r35, 1073741824;
	@%p6 bra 	$L__BB0_6;
$L__BB0_7:
	shl.b32 	%r29, %r1, 2;
	mov.u32 	%r30, _ZZ3dotPfS_S_E4sums;
	add.s32 	%r15, %r30, %r29;
	st.shared.f32 	[%r15], %f33;
	bar.sync 	0;
	setp.lt.u32 	%p7, %r37, 2;
	@%p7 bra 	$L__BB0_11;
$L__BB0_8:
	shr.u32 	%r17, %r37, 1;
	setp.ge.u32 	%p8, %r1, %r17;
	@%p8 bra 	$L__BB0_10;
	shl.b32 	%r31, %r17, 2;
	add.s32 	%r32, %r15, %r31;
	ld.shared.f32 	%f25, [%r32];
	ld.shared.f32 	%f26, [%r15];
	add.f32 	%f27, %f25, %f26;
	st.shared.f32 	[%r15], %f27;
$L__BB0_10:
	bar.sync 	0;
	setp.gt.u32 	%p9, %r37, 3;
	mov.u32 	%r37, %r17;
	@%p9 bra 	$L__BB0_8;
$L__BB0_11:
	setp.ne.s32 	%p10, %r1, 0;
	@%p10 bra 	$L__BB0_13;
	ld.shared.f32 	%f28, [_ZZ3dotPfS_S_E4sums];
	cvta.to.global.u64 	%rd19, %rd3;
	mul.wide.u32 	%rd20, %r2, 4;
	add.s64 	%rd21, %rd19, %rd20;
	st.global.f32 	[%rd21], %f28;
$L__BB0_13:
	ret;

}


// ===== COMPILED SASS (sm_100) =====

	.target	sm_100

	.elftype	@"ET_EXEC"


//--------------------- .note.nv.tkinfo           --------------------------
	.section	.note.nv.tkinfo,"",@"SHT_NOTE"
	.sectionflags	@"SHF_NOTE_NV_TKINFO"
	.tkinfo
        /*0018*/ 	.word	0x00000002
        /*0030*/ 	.string	""
        /*0030*/ 	.string	"ptxas"
        /*0030*/ 	.string	"Cuda compilation tools, release 13.0, V13.0.88"
        /*0030*/ 	.string	"Build cuda_13.0.r13.0/compiler.36424714_0"
        /*0030*/ 	.string	"-arch sm_100 -m 64 "



//--------------------- .note.nv.cuinfo           --------------------------
	.section	.note.nv.cuinfo,"",@"SHT_NOTE"
	.sectionflags	@"SHF_NOTE_NV_CUINFO"
        /*0018*/ 	.short	0x0002
        /*001a*/ 	.short	0x0064
        /*001c*/ 	.short	0x0082
	.zero		2


//--------------------- .nv.info                  --------------------------
	.section	.nv.info,"",@"SHT_CUDA_INFO"
	.align	4


	//----- nvinfo : EIATTR_REGCOUNT
	.align		4
        /*0000*/ 	.byte	0x04, 0x2f
        /*0002*/ 	.short	(.L_1 - .L_0)
	.align		4
.L_0:
        /*0004*/ 	.word	index@(_Z3dotPfS_S_)
        /*0008*/ 	.word	0x0000001b


	//----- nvinfo : EIATTR_FRAME_SIZE
	.align		4
.L_1:
        /*000c*/ 	.byte	0x04, 0x11
        /*000e*/ 	.short	(.L_3 - .L_2)
	.align		4
.L_2:
        /*0010*/ 	.word	index@(_Z3dotPfS_S_)
        /*0014*/ 	.word	0x00000000


	//----- nvinfo : EIATTR_MIN_STACK_SIZE
	.align		4
.L_3:
        /*0018*/ 	.byte	0x04, 0x12
        /*001a*/ 	.short	(.L_5 - .L_4)
	.align		4
.L_4:
        /*001c*/ 	.word	index@(_Z3dotPfS_S_)
        /*0020*/ 	.word	0x00000000
.L_5:


//--------------------- .nv.compat                --------------------------
	.section	.nv.compat,"",@"SHT_CUDA_COMPAT_INFO"
	.align	4
        /*0000*/ 	.byte	0x02, 0x09, 0x00, 0x00, 0x02, 0x02, 0x01, 0x00, 0x02, 0x05, 0x05, 0x00, 0x03, 0x07, 0x01, 0x01
        /*0010*/ 	.byte	0x02, 0x03, 0x00, 0x00, 0x02, 0x06, 0x01, 0x00, 0x04, 0x0b, 0x08, 0x00, 0x09, 0x00, 0x00, 0x00
        /*0020*/ 	.byte	0x00, 0x00, 0x00, 0x00


//--------------------- .nv.info._Z3dotPfS_S_     --------------------------
	.section	.nv.info._Z3dotPfS_S_,"",@"SHT_CUDA_INFO"
	.sectionflags	@""
	.align	4


	//----- nvinfo : EIATTR_CUDA_API_VERSION
	.align		4
        /*0000*/ 	.byte	0x04, 0x37
        /*0002*/ 	.short	(.L_7 - .L_6)
.L_6:
        /*0004*/ 	.word	0x00000082


	//----- nvinfo : EIATTR_KPARAM_INFO
	.align		4
.L_7:
        /*0008*/ 	.byte	0x04, 0x17
        /*000a*/ 	.short	(.L_9 - .L_8)
.L_8:
        /*000c*/ 	.word	0x00000000
        /*0010*/ 	.short	0x0002
        /*0012*/ 	.short	0x0010
        /*0014*/ 	.byte	0x00, 0xf5, 0x21, 0x00


	//----- nvinfo : EIATTR_KPARAM_INFO
	.align		4
.L_9:
        /*0018*/ 	.byte	0x04, 0x17
        /*001a*/ 	.short	(.L_11 - .L_10)
.L_10:
        /*001c*/ 	.word	0x00000000
        /*0020*/ 	.short	0x0001
        /*0022*/ 	.short	0x0008
        /*0024*/ 	.byte	0x00, 0xf5, 0x21, 0x00


	//----- nvinfo : EIATTR_KPARAM_INFO
	.align		4
.L_11:
        /*0028*/ 	.byte	0x04, 0x17
        /*002a*/ 	.short	(.L_13 - .L_12)
.L_12:
        /*002c*/ 	.word	0x00000000
        /*0030*/ 	.short	0x0000
        /*0032*/ 	.short	0x0000
        /*0034*/ 	.byte	0x00, 0xf5, 0x21, 0x00


	//----- nvinfo : EIATTR_SPARSE_MMA_MASK
	.align		4
.L_13:
        /*0038*/ 	.byte	0x03, 0x50
        /*003a*/ 	.short	0x0000


	//----- nvinfo : EIATTR_MAXREG_COUNT
	.align		4
        /*003c*/ 	.byte	0x03, 0x1b
        /*003e*/ 	.short	0x00ff


	//----- nvinfo : EIATTR_NUM_BARRIERS
	.align		4
        /*0040*/ 	.byte	0x02, 0x4c
        /*0042*/ 	.byte	0x01
	.zero		1


	//----- nvinfo : EIATTR_MERCURY_ISA_VERSION
	.align		4
        /*0044*/ 	.byte	0x03, 0x5f
        /*0046*/ 	.short	0x0101


	//----- nvinfo : EIATTR_VRC_CTA_INIT_COUNT
	.align		4
        /*0048*/ 	.byte	0x02, 0x4a
	.zero		1
	.zero		1


	//----- nvinfo : EIATTR_EXIT_INSTR_OFFSETS
	.align		4
        /*004c*/ 	.byte	0x04, 0x1c
        /*004e*/ 	.short	(.L_15 - .L_14)


	//   ....[0]....
.L_14:
        /*0050*/ 	.word	0x000006a0


	//   ....[1]....
        /*0054*/ 	.word	0x00000720


	//----- nvinfo : EIATTR_CRS_STACK_SIZE
	.align		4
.L_15:
        /*0058*/ 	.byte	0x04, 0x1e
        /*005a*/ 	.short	(.L_17 - .L_16)
.L_16:
        /*005c*/ 	.word	0x00000000


	//----- nvinfo : EIATTR_CBANK_PARAM_SIZE
	.align		4
.L_17:
        /*0060*/ 	.byte	0x03, 0x19
        /*0062*/ 	.short	0x0018


	//----- nvinfo : EIATTR_PARAM_CBANK
	.align		4
        /*0064*/ 	.byte	0x04, 0x0a
        /*0066*/ 	.short	(.L_19 - .L_18)
	.align		4
.L_18:
        /*0068*/ 	.word	index@(.nv.constant0._Z3dotPfS_S_)
        /*006c*/ 	.short	0x0380
        /*006e*/ 	.short	0x0018


	//----- nvinfo : EIATTR_SW_WAR
	.align		4
.L_19:
        /*0070*/ 	.byte	0x04, 0x36
        /*0072*/ 	.short	(.L_21 - .L_20)
.L_20:
        /*0074*/ 	.word	0x00000008
.L_21:


//--------------------- .nv.callgraph             --------------------------
	.section	.nv.callgraph,"",@"SHT_CUDA_CALLGRAPH"
	.align	4
	.sectionentsize	8
	.align		4
        /*0000*/ 	.word	0x00000000
	.align		4
        /*0004*/ 	.word	0xffffffff
	.align		4
        /*0008*/ 	.word	0x00000000
	.align		4
        /*000c*/ 	.word	0xfffffffe
	.align		4
        /*0010*/ 	.word	0x00000000
	.align		4
        /*0014*/ 	.word	0xfffffffd
	.align		4
        /*0018*/ 	.word	0x00000000
	.align		4
        /*001c*/ 	.word	0xfffffffc


//--------------------- .text._Z3dotPfS_S_        --------------------------
	.section	.text._Z3dotPfS_S_,"ax",@progbits
	.align	128
        .global         _Z3dotPfS_S_
        .type           _Z3dotPfS_S_,@function
        .size           _Z3dotPfS_S_,(.L_x_9 - _Z3dotPfS_S_)
        .other          _Z3dotPfS_S_,@"STO_CUDA_ENTRY STV_DEFAULT"
_Z3dotPfS_S_:
.text._Z3dotPfS_S_:
[----:B------:R-:W-:Y:S01]  /*0000*/  LDC R1, c[0x0][0x37c] ;  /* 0x0000df00ff017b82 */ /* 0x000fe20000000800 */
[----:B------:R-:W0:Y:S01]  /*0010*/  S2R R3, SR_TID.X ;  /* 0x0000000000037919 */ /* 0x000e220000002100 */
[----:B------:R-:W1:Y:S06]  /*0020*/  LDCU UR4, c[0x0][0x360] ;  /* 0x00006c00ff0477ac */ /* 0x000e6c0008000800 */
[----:B------:R-:W2:Y:S01]  /*0030*/  LDC R5, c[0x0][0x370] ;  /* 0x0000dc00ff057b82 */ /* 0x000ea20000000800 */
[----:B------:R-:W-:Y:S01]  /*0040*/  BSSY.RECONVERGENT B0, `(.L_x_0) ;  /* 0x0000051000007945 */ /* 0x000fe20003800200 */
[----:B------:R-:W0:Y:S01]  /*0050*/  S2R R0, SR_CTAID.X ;  /* 0x0000000000007919 */ /* 0x000e220000002500 */
[----:B------:R-:W3:Y:S01]  /*0060*/  LDCU.64 UR6, c[0x0][0x358] ;  /* 0x00006b00ff0677ac */ /* 0x000ee20008000a00 */
[----:B------:R-:W-:-:S02]  /*0070*/  HFMA2 R6, -RZ, RZ, 0, 0 ;  /* 0x00000000ff067431 */ /* 0x000fc400000001ff */
[----:B-1----:R-:W-:Y:S02]  /*0080*/  IMAD.U32 R4, RZ, RZ, UR4 ;  /* 0x00000004ff047e24 */ /* 0x002fe4000f8e00ff */
[----:B--2---:R-:W-:Y:S02]  /*0090*/  IMAD R5, R5, UR4, RZ ;  /* 0x0000000405057c24 */ /* 0x004fe4000f8e02ff */
[----:B0-----:R-:W-:-:S05]  /*00a0*/  IMAD R2, R0, UR4, R3 ;  /* 0x0000000400027c24 */ /* 0x001fca000f8e0203 */
[----:B------:R-:W-:-:S13]  /*00b0*/  ISETP.GT.AND P0, PT, R2, 0x3fffffff, PT ;  /* 0x3fffffff0200780c */ /* 0x000fda0003f04270 */
[----:B---3--:R-:W-:Y:S05]  /*00c0*/  @P0 BRA `(.L_x_1) ;  /* 0x0000000400200947 */ /* 0x008fea0003800000 */
[----:B------:R-:W0:Y:S01]  /*00d0*/  I2F.U32.RP R11, R5 ;  /* 0x00000005000b7306 */ /* 0x000e220000209000 */
[C---:B------:R-:W-:Y:S01]  /*00e0*/  IADD3 R8, PT, PT, R5.reuse, R2, RZ ;  /* 0x0000000205087210 */ /* 0x040fe20007ffe0ff */
[----:B------:R-:W-:Y:S01]  /*00f0*/  IMAD.MOV R13, RZ, RZ, -R5 ;  /* 0x000000ffff0d7224 */ /* 0x000fe200078e0a05 */
[----:B------:R-:W-:Y:S01]  /*0100*/  ISETP.NE.U32.AND P2, PT, R5, RZ, PT ;  /* 0x000000ff0500720c */ /* 0x000fe20003f45070 */
[----:B------:R-:W-:Y:S01]  /*0110*/  BSSY.RECONVERGENT B1, `(.L_x_2) ;  /* 0x0000029000017945 */ /* 0x000fe20003800200 */
[C---:B------:R-:W-:Y:S02]  /*0120*/  ISETP.GE.AND P0, PT, R8.reuse, 0x40000000, PT ;  /* 0x400000000800780c */ /* 0x040fe40003f06270 */
[----:B------:R-:W-:Y:S02]  /*0130*/  VIMNMX R9, PT, PT, R8, 0x40000000, !PT ;  /* 0x4000000008097848 */ /* 0x000fe40007fe0100 */
[----:B------:R-:W-:-:S04]  /*0140*/  SEL R10, RZ, 0x1, P0 ;  /* 0x00000001ff0a7807 */ /* 0x000fc80000000000 */
[----:B------:R-:W-:Y:S01]  /*0150*/  IADD3 R8, PT, PT, R9, -R8, -R10 ;  /* 0x8000000809087210 */ /* 0x000fe20007ffe80a */
[----:B0-----:R-:W0:Y:S02]  /*0160*/  MUFU.RCP R11, R11 ;  /* 0x0000000b000b7308 */ /* 0x001e240000001000 */
[----:B0-----:R-:W-:-:S06]  /*0170*/  IADD3 R6, PT, PT, R11, 0xffffffe, RZ ;  /* 0x0ffffffe0b067810 */ /* 0x001fcc0007ffe0ff */
[----:B------:R0:W1:Y:S02]  /*0180*/  F2I.FTZ.U32.TRUNC.NTZ R7, R6 ;  /* 0x0000000600077305 */ /* 0x000064000021f000 */
[----:B0-----:R-:W-:Y:S02]  /*0190*/  IMAD.MOV.U32 R6, RZ, RZ, RZ ;  /* 0x000000ffff067224 */ /* 0x001fe400078e00ff */
[----:B-1----:R-:W-:-:S04]  /*01a0*/  IMAD R13, R13, R7, RZ ;  /* 0x000000070d0d7224 */ /* 0x002fc800078e02ff */
[----:B------:R-:W-:-:S06]  /*01b0*/  IMAD.HI.U32 R7, R7, R13, R6 ;  /* 0x0000000d07077227 */ /* 0x000fcc00078e0006 */
[----:B------:R-:W-:-:S05]  /*01c0*/  IMAD.HI.U32 R7, R7, R8, RZ ;  /* 0x0000000807077227 */ /* 0x000fca00078e00ff */
[----:B------:R-:W-:-:S05]  /*01d0*/  IADD3 R6, PT, PT, -R7, RZ, RZ ;  /* 0x000000ff07067210 */ /* 0x000fca0007ffe1ff */
[----:B------:R-:W-:-:S05]  /*01e0*/  IMAD R8, R5, R6, R8 ;  /* 0x0000000605087224 */ /* 0x000fca00078e0208 */
[----:B------:R-:W-:-:S13]  /*01f0*/  ISETP.GE.U32.AND P0, PT, R8, R5, PT ;  /* 0x000000050800720c */ /* 0x000fda0003f06070 */
[----:B------:R-:W-:Y:S01]  /*0200*/  @P0 IMAD.IADD R8, R8, 0x1, -R5 ;  /* 0x0000000108080824 */ /* 0x000fe200078e0a05 */
[----:B------:R-:W-:-:S04]  /*0210*/  @P0 IADD3 R7, PT, PT, R7, 0x1, RZ ;  /* 0x0000000107070810 */ /* 0x000fc80007ffe0ff */
[----:B------:R-:W-:-:S13]  /*0220*/  ISETP.GE.U32.AND P1, PT, R8, R5, PT ;  /* 0x000000050800720c */ /* 0x000fda0003f26070 */
[----:B------:R-:W-:Y:S01]  /*0230*/  @P1 VIADD R7, R7, 0x1 ;  /* 0x0000000107071836 */ /* 0x000fe20000000000 */
[----:B------:R-:W-:-:S04]  /*0240*/  @!P2 LOP3.LUT R7, RZ, R5, RZ, 0x33, !PT ;  /* 0x00000005ff07a212 */ /* 0x000fc800078e33ff */
[----:B------:R-:W-:-:S04]  /*0250*/  IADD3 R7, PT, PT, R10, R7, RZ ;  /* 0x000000070a077210 */ /* 0x000fc80007ffe0ff */
[C---:B------:R-:W-:Y:S02]  /*0260*/  LOP3.LUT R6, R7.reuse, 0x3, RZ, 0xc0, !PT ;  /* 0x0000000307067812 */ /* 0x040fe400078ec0ff */
[----:B------:R-:W-:Y:S02]  /*0270*/  ISETP.GE.U32.AND P1, PT, R7, 0x3, PT ;  /* 0x000000030700780c */ /* 0x000fe40003f26070 */
[----:B------:R-:W-:Y:S01]  /*0280*/  ISETP.NE.AND P0, PT, R6, 0x3, PT ;  /* 0x000000030600780c */ /* 0x000fe20003f05270 */
[----:B------:R-:W-:-:S12]  /*0290*/  IMAD.MOV.U32 R6, RZ, RZ, RZ ;  /* 0x000000ffff067224 */ /* 0x000fd800078e00ff */
[----:B------:R-:W-:Y:S05]  /*02a0*/  @!P0 BRA `(.L_x_3) ;  /* 0x00000000003c8947 */ /* 0x000fea0003800000 */
[----:B------:R-:W0:Y:S01]  /*02b0*/  LDC.64 R8, c[0x0][0x380] ;  /* 0x0000e000ff087b82 */ /* 0x000e220000000a00 */
[----:B------:R-:W-:-:S04]  /*02c0*/  IADD3 R6, PT, PT, R7, 0x1, RZ ;  /* 0x0000000107067810 */ /* 0x000fc80007ffe0ff */
[----:B------:R-:W-:Y:S01]  /*02d0*/  LOP3.LUT R7, R6, 0x3, RZ, 0xc0, !PT ;  /* 0x0000000306077812 */ /* 0x000fe200078ec0ff */
[----:B------:R-:W-:Y:S02]  /*02e0*/  IMAD.MOV.U32 R6, RZ, RZ, RZ ;  /* 0x000000ffff067224 */ /* 0x000fe400078e00ff */
[----:B------:R-:W1:Y:S01]  /*02f0*/  LDC.64 R10, c[0x0][0x388] ;  /* 0x0000e200ff0a7b82 */ /* 0x000e620000000a00 */
[----:B------:R-:W-:-:S07]  /*0300*/  IADD3 R7, PT, PT, -R7, RZ, RZ ;  /* 0x000000ff07077210 */ /* 0x000fce0007ffe1ff */
.L_x_4:
[----:B-1----:R-:W-:-:S04]  /*0310*/  IMAD.WIDE R12, R2, 0x4, R10 ;  /* 0x00000004020c7825 */ /* 0x002fc800078e020a */
[----:B0-----:R-:W-:Y:S02]  /*0320*/  IMAD.WIDE R14, R2, 0x4, R8 ;  /* 0x00000004020e7825 */ /* 0x001fe400078e0208 */
[----:B------:R-:W2:Y:S04]  /*0330*/  LDG.E R12, desc[UR6][R12.64] ;  /* 0x000000060c0c7981 */ /* 0x000ea8000c1e1900 */
[----:B------:R-:W2:Y:S01]  /*0340*/  LDG.E R15, desc[UR6][R14.64] ;  /* 0x000000060e0f7981 */ /* 0x000ea2000c1e1900 */
[----:B------:R-:W-:Y:S01]  /*0350*/  VIADD R7, R7, 0x1 ;  /* 0x0000000107077836 */ /* 0x000fe20000000000 */
[----:B------:R-:W-:-:S04]  /*0360*/  IADD3 R2, PT, PT, R5, R2, RZ ;  /* 0x0000000205027210 */ /* 0x000fc80007ffe0ff */
[----:B------:R-:W-:Y:S01]  /*0370*/  ISETP.NE.AND P0, PT, R7, RZ, PT ;  /* 0x000000ff0700720c */ /* 0x000fe20003f05270 */
[----:B--2---:R-:W-:-:S12]  /*0380*/  FFMA R6, R15, R12, R6 ;  /* 0x0000000c0f067223 */ /* 0x004fd80000000006 */
[----:B------:R-:W-:Y:S05]  /*0390*/  @P0 BRA `(.L_x_4) ;  /* 0xfffffffc00dc0947 */ /* 0x000fea000383ffff */
.L_x_3:
[----:B------:R-:W-:Y:S05]  /*03a0*/  BSYNC.RECONVERGENT B1 ;  /* 0x0000000000017941 */ /* 0x000fea0003800200 */
.L_x_2:
[----:B------:R-:W-:Y:S05]  /*03b0*/  @!P1 BRA `(.L_x_1) ;  /* 0x0000000000649947 */ /* 0x000fea0003800000 */
.L_x_5:
[----:B------:R-:W0:Y:S08]  /*03c0*/  LDC.64 R8, c[0x0][0x380] ;  /* 0x0000e000ff087b82 */ /* 0x000e300000000a00 */
[----:B------:R-:W1:Y:S01]  /*03d0*/  LDC.64 R10, c[0x0][0x388] ;  /* 0x0000e200ff0a7b82 */ /* 0x000e620000000a00 */
[----:B0-----:R-:W-:-:S04]  /*03e0*/  IMAD.WIDE R20, R2, 0x4, R8 ;  /* 0x0000000402147825 */ /* 0x001fc800078e0208 */
[----:B------:R-:W-:Y:S02]  /*03f0*/  IMAD.WIDE R18, R5, 0x4, R20 ;  /* 0x0000000405127825 */ /* 0x000fe400078e0214 */
[----:B------:R-:W2:Y:S02]  /*0400*/  LDG.E R21, desc[UR6][R20.64] ;  /* 0x0000000614157981 */ /* 0x000ea4000c1e1900 */
[----:B-1----:R-:W-:-:S04]  /*0410*/  IMAD.WIDE R22, R2, 0x4, R10 ;  /* 0x0000000402167825 */ /* 0x002fc800078e020a */
[C---:B------:R-:W-:Y:S02]  /*0420*/  IMAD.WIDE R10, R5.reuse, 0x4, R22 ;  /* 0x00000004050a7825 */ /* 0x040fe400078e0216 */
[----:B------:R-:W2:Y:S02]  /*0430*/  LDG.E R22, desc[UR6][R22.64] ;  /* 0x0000000616167981 */ /* 0x000ea4000c1e1900 */
[C---:B------:R-:W-:Y:S02]  /*0440*/  IMAD.WIDE R12, R5.reuse, 0x4, R18 ;  /* 0x00000004050c7825 */ /* 0x040fe400078e0212 */
[----:B------:R-:W3:Y:S02]  /*0450*/  LDG.E R18, desc[UR6][R18.64] ;  /* 0x0000000612127981 */ /* 0x000ee4000c1e1900 */
[C---:B------:R-:W-:Y:S02]  /*0460*/  IMAD.WIDE R8, R5.reuse, 0x4, R10 ;  /* 0x0000000405087825 */ /* 0x040fe400078e020a */
[----:B------:R-:W3:Y:S02]  /*0470*/  LDG.E R10, desc[UR6][R10.64] ;  /* 0x000000060a0a7981 */ /* 0x000ee4000c1e1900 */
[----:B------:R-:W-:-:S02]  /*0480*/  IMAD.WIDE R16, R5, 0x4, R12 ;  /* 0x0000000405107825 */ /* 0x000fc400078e020c */
[----:B------:R-:W4:Y:S02]  /*0490*/  LDG.E R24, desc[UR6][R12.64] ;  /* 0x000000060c187981 */ /* 0x000f24000c1e1900 */
[C---:B------:R-:W-:Y:S02]  /*04a0*/  IMAD.WIDE R14, R5.reuse, 0x4, R8 ;  /* 0x00000004050e7825 */ /* 0x040fe400078e0208 */
[----:B------:R-:W4:Y:S04]  /*04b0*/  LDG.E R8, desc[UR6][R8.64] ;  /* 0x0000000608087981 */ /* 0x000f28000c1e1900 */
[----:B------:R-:W5:Y:S04]  /*04c0*/  LDG.E R16, desc[UR6][R16.64] ;  /* 0x0000000610107981 */ /* 0x000f68000c1e1900 */
[----:B------:R-:W5:Y:S01]  /*04d0*/  LDG.E R14, desc[UR6][R14.64] ;  /* 0x000000060e0e7981 */ /* 0x000f62000c1e1900 */
[----:B------:R-:W-:-:S05]  /*04e0*/  IMAD R2, R5, 0x4, R2 ;  /* 0x0000000405027824 */ /* 0x000fca00078e0202 */
[----:B------:R-:W-:Y:S01]  /*04f0*/  ISETP.GE.AND P0, PT, R2, 0x40000000, PT ;  /* 0x400000000200780c */ /* 0x000fe20003f06270 */
[----:B--2---:R-:W-:-:S04]  /*0500*/  FFMA R21, R21, R22, R6 ;  /* 0x0000001615157223 */ /* 0x004fc80000000006 */
[----:B---3--:R-:W-:-:S04]  /*0510*/  FFMA R21, R18, R10, R21 ;  /* 0x0000000a12157223 */ /* 0x008fc80000000015 */
[----:B----4-:R-:W-:-:S04]  /*0520*/  FFMA R21, R24, R8, R21 ;  /* 0x0000000818157223 */ /* 0x010fc80000000015 */
[----:B-----5:R-:W-:Y:S01]  /*0530*/  FFMA R6, R16, R14, R21 ;  /* 0x0000000e10067223 */ /* 0x020fe20000000015 */
[----:B------:R-:W-:Y:S06]  /*0540*/  @!P0 BRA `(.L_x_5) ;  /* 0xfffffffc009c8947 */ /* 0x000fec000383ffff */
.L_x_1:
[----:B------:R-:W-:Y:S05]  /*0550*/  BSYNC.RECONVERGENT B0 ;  /* 0x0000000000007941 */ /* 0x000fea0003800200 */
.L_x_0:
[----:B------:R-:W0:Y:S01]  /*0560*/  S2UR UR5, SR_CgaCtaId ;  /* 0x00000000000579c3 */ /* 0x000e220000008800 */
[----:B------:R-:W-:Y:S01]  /*0570*/  UMOV UR4, 0x400 ;  /* 0x0000040000047882 */ /* 0x000fe20000000000 */
[----:B------:R-:W-:Y:S02]  /*0580*/  ISETP.GE.U32.AND P1, PT, R4, 0x2, PT ;  /* 0x000000020400780c */ /* 0x000fe40003f26070 */
[----:B------:R-:W-:Y:S01]  /*0590*/  ISETP.NE.AND P0, PT, R3, RZ, PT ;  /* 0x000000ff0300720c */ /* 0x000fe20003f05270 */
[----:B0-----:R-:W-:-:S06]  /*05a0*/  ULEA UR4, UR5, UR4, 0x18 ;  /* 0x0000000405047291 */ /* 0x001fcc000f8ec0ff */
[----:B------:R-:W-:-:S05]  /*05b0*/  LEA R5, R3, UR4, 0x2 ;  /* 0x0000000403057c11 */ /* 0x000fca000f8e10ff */
[----:B------:R0:W-:Y:S01]  /*05c0*/  STS [R5], R6 ;  /* 0x0000000605007388 */ /* 0x0001e20000000800 */
[----:B------:R-:W-:Y:S06]  /*05d0*/  BAR.SYNC.DEFER_BLOCKING 0x0 ;  /* 0x0000000000007b1d */ /* 0x000fec0000010000 */
[----:B------:R-:W-:Y:S05]  /*05e0*/  @!P1 BRA `(.L_x_6) ;  /* 0x00000000002c9947 */ /* 0x000fea0003800000 */
.L_x_7:
[----:B------:R-:W-:-:S04]  /*05f0*/  SHF.R.U32.HI R8, RZ, 0x1, R4 ;  /* 0x00000001ff087819 */ /* 0x000fc80000011604 */
[----:B------:R-:W-:-:S13]  /*0600*/  ISETP.GE.U32.AND P1, PT, R3, R8, PT ;  /* 0x000000080300720c */ /* 0x000fda0003f26070 */
[----:B------:R-:W-:Y:S01]  /*0610*/  @!P1 LEA R2, R8, R5, 0x2 ;  /* 0x0000000508029211 */ /* 0x000fe200078e10ff */
[----:B------:R-:W-:Y:S05]  /*0620*/  @!P1 LDS R7, [R5] ;  /* 0x0000000005079984 */ /* 0x000fea0000000800 */
[----:B------:R-:W0:Y:S02]  /*0630*/  @!P1 LDS R2, [R2] ;  /* 0x0000000002029984 */ /* 0x000e240000000800 */
[----:B0-----:R-:W-:-:S05]  /*0640*/  @!P1 FADD R6, R2, R7 ;  /* 0x0000000702069221 */ /* 0x001fca0000000000 */
[----:B------:R1:W-:Y:S01]  /*0650*/  @!P1 STS [R5], R6 ;  /* 0x0000000605009388 */ /* 0x0003e20000000800 */
[----:B------:R-:W-:Y:S01]  /*0660*/  BAR.SYNC.DEFER_BLOCKING 0x0 ;  /* 0x0000000000007b1d */ /* 0x000fe20000010000 */
[----:B------:R-:W-:Y:S02]  /*0670*/  ISETP.GT.U32.AND P1, PT, R4, 0x3, PT ;  /* 0x000000030400780c */ /* 0x000fe40003f24070 */
[----:B------:R-:W-:-:S11]  /*0680*/  MOV R4, R8 ;  /* 0x0000000800047202 */ /* 0x000fd60000000f00 */
[----:B-1----:R-:W-:Y:S05]  /*0690*/  @P1 BRA `(.L_x_7) ;  /* 0xfffffffc00d41947 */ /* 0x002fea000383ffff */
.L_x_6:
[----:B------:R-:W-:Y:S05]  /*06a0*/  @P0 EXIT ;  /* 0x000000000000094d */ /* 0x000fea0003800000 */
[----:B------:R-:W1:Y:S01]  /*06b0*/  S2UR UR5, SR_CgaCtaId ;  /* 0x00000000000579c3 */ /* 0x000e620000008800 */
[----:B------:R-:W-:-:S07]  /*06c0*/  UMOV UR4, 0x400 ;  /* 0x0000040000047882 */ /* 0x000fce0000000000 */
[----:B------:R-:W2:Y:S01]  /*06d0*/  LDC.64 R2, c[0x0][0x390] ;  /* 0x0000e400ff027b82 */ /* 0x000ea20000000a00 */
[----:B-1----:R-:W-:Y:S01]  /*06e0*/  ULEA UR4, UR5, UR4, 0x18 ;  /* 0x0000000405047291 */ /* 0x002fe2000f8ec0ff */
[----:B--2---:R-:W-:-:S08]  /*06f0*/  IMAD.WIDE.U32 R2, R0, 0x4, R2 ;  /* 0x0000000400027825 */ /* 0x004fd000078e0002 */
[----:B0-----:R-:W0:Y:S04]  /*0700*/  LDS R5, [UR4] ;  /* 0x00000004ff057984 */ /* 0x001e280008000800 */
[----:B0-----:R-:W-:Y:S01]  /*0710*/  STG.E desc[UR6][R2.64], R5 ;  /* 0x0000000502007986 */ /* 0x001fe2000c101906 */
[----:B------:R-:W-:Y:S05]  /*0720*/  EXIT ;  /* 0x000000000000794d */ /* 0x000fea0003800000 */
.L_x_8:
[----:B------:R-:W-:-:S00]  /*0730*/  BRA `(.L_x_8) ;  /* 0xfffffffc00fc7947 */ /* 0x000fc0000383ffff */
[----:B------:R-:W-:-:S00]  /*0740*/  NOP ;  /* 0x0000000000007918 */ /* 0x000fc00000000000 */
        /* <DEDUP_REMOVED lines=11> */
.L_x_9:


//--------------------- .nv.shared._Z3dotPfS_S_   --------------------------
	.section	.nv.shared._Z3dotPfS_S_,"aw",@nobits
	.sectionflags	@""
	.align	4
.nv.shared._Z3dotPfS_S_:
	.zero		2048


//--------------------- .nv.shared.reserved.0     --------------------------
	.section	.nv.shared.reserved.0,"aw",@nobits
	.weak		__nv_reservedSMEM_offset_0_alias
	.size		__nv_reservedSMEM_offset_0_alias, 0, 64
	.other		__nv_reservedSMEM_offset_0_alias,@"STO_CUDA_RESERVED_SHARED STV_DEFAULT"
__nv_reservedSMEM_offset_0_alias:
	.zero		0
	.zero		64


//--------------------- .nv.constant0._Z3dotPfS_S_ --------------------------
	.section	.nv.constant0._Z3dotPfS_S_,"a",@progbits
	.sectionflags	@""
	.align	4
.nv.constant0._Z3dotPfS_S_:
	.zero		920


//--------------------- SYMBOLS --------------------------

	.type		.nv.reservedSmem.offset0,@object
	.size		.nv.reservedSmem.offset0,0x4
	.type		.nv.reservedSmem.cap,@object
	.size		.nv.reservedSmem.cap,0x4
